//
// Generated by NVIDIA NVVM Compiler
//
// Compiler Build ID: CL-36424714
// Cuda compilation tools, release 13.0, V13.0.88
// Based on NVVM 20.0.0
//

.version 9.0
.target sm_100
.address_size 64

	// .globl	_Z4reluPKfPfmm
// _ZZ4reluPKfPfmmE2As has been demoted

.visible .entry _Z4reluPKfPfmm(
	.param .u64 .ptr .align 1 _Z4reluPKfPfmm_param_0,
	.param .u64 .ptr .align 1 _Z4reluPKfPfmm_param_1,
	.param .u64 _Z4reluPKfPfmm_param_2,
	.param .u64 _Z4reluPKfPfmm_param_3
)
{
	.reg .pred 	%p<6>;
	.reg .b32 	%r<18>;
	.reg .b32 	%f<4>;
	.reg .b64 	%rd<13>;
	// demoted variable
	.shared .align 4 .b8 _ZZ4reluPKfPfmmE2As[4224];
	ld.param.u64 	%rd1, [_Z4reluPKfPfmm_param_0];
	ld.param.u64 	%rd2, [_Z4reluPKfPfmm_param_1];
	ld.param.u64 	%rd4, [_Z4reluPKfPfmm_param_2];
	ld.param.u64 	%rd3, [_Z4reluPKfPfmm_param_3];
	mov.u32 	%r4, %ctaid.y;
	shl.b32 	%r5, %r4, 5;
	mov.u32 	%r6, %tid.y;
	add.s32 	%r1, %r5, %r6;
	mov.u32 	%r7, %ctaid.x;
	shl.b32 	%r8, %r7, 5;
	mov.u32 	%r9, %tid.x;
	add.s32 	%r2, %r8, %r9;
	cvt.u64.u32 	%rd5, %r1;
	setp.gt.u64 	%p2, %rd4, %rd5;
	cvt.s64.s32 	%rd6, %r2;
	setp.gt.u64 	%p3, %rd3, %rd6;
	and.pred  	%p1, %p2, %p3;
	mov.u32 	%r10, _ZZ4reluPKfPfmmE2As;
	mad.lo.s32 	%r11, %r6, 132, %r10;
	shl.b32 	%r12, %r9, 2;
	add.s32 	%r3, %r11, %r12;
	not.pred 	%p4, %p1;
	@%p4 bra 	$L__BB0_2;
	cvta.to.global.u64 	%rd7, %rd1;
	cvt.u32.u64 	%r14, %rd3;
	mad.lo.s32 	%r15, %r1, %r14, %r2;
	mul.wide.s32 	%rd8, %r15, 4;
	add.s64 	%rd9, %rd7, %rd8;
	ld.global.nc.f32 	%f1, [%rd9];
	st.shared.f32 	[%r3], %f1;
	bra.uni 	$L__BB0_3;
$L__BB0_2:
	mov.b32 	%r13, 0;
	st.shared.u32 	[%r3], %r13;
$L__BB0_3:
	bar.sync 	0;
	@%p4 bra 	$L__BB0_5;
	cvt.u32.u64 	%r16, %rd3;
	mad.lo.s32 	%r17, %r1, %r16, %r2;
	ld.shared.f32 	%f2, [%r3];
	max.f32 	%f3, %f2, 0f00000000;
	cvta.to.global.u64 	%rd10, %rd2;
	mul.wide.s32 	%rd11, %r17, 4;
	add.s64 	%rd12, %rd10, %rd11;
	st.global.f32 	[%rd12], %f3;
$L__BB0_5:
	ret;

}


// ===== COMPILED SASS (sm_100) =====

	.target	sm_100

	.elftype	@"ET_EXEC"


//--------------------- .note.nv.tkinfo           --------------------------
	.section	.note.nv.tkinfo,"",@"SHT_NOTE"
	.sectionflags	@"SHF_NOTE_NV_TKINFO"
	.tkinfo
        /*0018*/ 	.word	0x00000002
        /*0030*/ 	.string	""
        /*0030*/ 	.string	"ptxas"
        /*0030*/ 	.string	"Cuda compilation tools, release 13.0, V13.0.88"
        /*0030*/ 	.string	"Build cuda_13.0.r13.0/compiler.36424714_0"
        /*0030*/ 	.string	"-arch sm_100 -m 64 "



//--------------------- .note.nv.cuinfo           --------------------------
	.section	.note.nv.cuinfo,"",@"SHT_NOTE"
	.sectionflags	@"SHF_NOTE_NV_CUINFO"
        /*0018*/ 	.short	0x0002
        /*001a*/ 	.short	0x0064
        /*001c*/ 	.short	0x0082
	.zero		2


//--------------------- .nv.info                  --------------------------
	.section	.nv.info,"",@"SHT_CUDA_INFO"
	.align	4


	//----- nvinfo : EIATTR_REGCOUNT
	.align		4
        /*0000*/ 	.byte	0x04, 0x2f
        /*0002*/ 	.short	(.L_1 - .L_0)
	.align		4
.L_0:
        /*0004*/ 	.word	index@(_Z4reluPKfPfmm)
        /*0008*/ 	.word	0x0000000c


	//----- nvinfo : EIATTR_FRAME_SIZE
	.align		4
.L_1:
        /*000c*/ 	.byte	0x04, 0x11
        /*000e*/ 	.short	(.L_3 - .L_2)
	.align		4
.L_2:
        /*0010*/ 	.word	index@(_Z4reluPKfPfmm)
        /*0014*/ 	.word	0x00000000


	//----- nvinfo : EIATTR_MIN_STACK_SIZE
	.align		4
.L_3:
        /*0018*/ 	.byte	0x04, 0x12
        /*001a*/ 	.short	(.L_5 - .L_4)
	.align		4
.L_4:
        /*001c*/ 	.word	index@(_Z4reluPKfPfmm)
        /*0020*/ 	.word	0x00000000
.L_5:


//--------------------- .nv.compat                --------------------------
	.section	.nv.compat,"",@"SHT_CUDA_COMPAT_INFO"
	.align	4
        /*0000*/ 	.byte	0x02, 0x09, 0x00, 0x00, 0x02, 0x02, 0x01, 0x00, 0x02, 0x05, 0x05, 0x00, 0x03, 0x07, 0x01, 0x01
        /*0010*/ 	.byte	0x02, 0x03, 0x00, 0x00, 0x02, 0x06, 0x01, 0x00, 0x04, 0x0b, 0x08, 0x00, 0x09, 0x00, 0x00, 0x00
        /*0020*/ 	.byte	0x00, 0x00, 0x00, 0x00


//--------------------- .nv.info._Z4reluPKfPfmm   --------------------------
	.section	.nv.info._Z4reluPKfPfmm,"",@"SHT_CUDA_INFO"
	.sectionflags	@""
	.align	4


	//----- nvinfo : EIATTR_CUDA_API_VERSION
	.align		4
        /*0000*/ 	.byte	0x04, 0x37
        /*0002*/ 	.short	(.L_7 - .L_6)
.L_6:
        /*0004*/ 	.word	0x00000082


	//----- nvinfo : EIATTR_KPARAM_INFO
	.align		4
.L_7:
        /*0008*/ 	.byte	0x04, 0x17
        /*000a*/ 	.short	(.L_9 - .L_8)
.L_8:
        /*000c*/ 	.word	0x00000000
        /*0010*/ 	.short	0x0003
        /*0012*/ 	.short	0x0018
        /*0014*/ 	.byte	0x00, 0xf0, 0x21, 0x00


	//----- nvinfo : EIATTR_KPARAM_INFO
	.align		4
.L_9:
        /*0018*/ 	.byte	0x04, 0x17
        /*001a*/ 	.short	(.L_11 - .L_10)
.L_10:
        /*001c*/ 	.word	0x00000000
        /*0020*/ 	.short	0x0002
        /*0022*/ 	.short	0x0010
        /*0024*/ 	.byte	0x00, 0xf0, 0x21, 0x00


	//----- nvinfo : EIATTR_KPARAM_INFO
	.align		4
.L_11:
        /*0028*/ 	.byte	0x04, 0x17
        /*002a*/ 	.short	(.L_13 - .L_12)
.L_12:
        /*002c*/ 	.word	0x00000000
        /*0030*/ 	.short	0x0001
        /*0032*/ 	.short	0x0008
        /*0034*/ 	.byte	0x00, 0xf5, 0x21, 0x00


	//----- nvinfo : EIATTR_KPARAM_INFO
	.align		4
.L_13:
        /*0038*/ 	.byte	0x04, 0x17
        /*003a*/ 	.short	(.L_15 - .L_14)
.L_14:
        /*003c*/ 	.word	0x00000000
        /*0040*/ 	.short	0x0000
        /*0042*/ 	.short	0x0000
        /*0044*/ 	.byte	0x00, 0xf5, 0x21, 0x00


	//----- nvinfo : EIATTR_SPARSE_MMA_MASK
	.align		4
.L_15:
        /*0048*/ 	.byte	0x03, 0x50
        /*004a*/ 	.short	0x0000


	//----- nvinfo : EIATTR_MAXREG_COUNT
	.align		4
        /*004c*/ 	.byte	0x03, 0x1b
        /*004e*/ 	.short	0x00ff


	//----- nvinfo : EIATTR_NUM_BARRIERS
	.align		4
        /*0050*/ 	.byte	0x02, 0x4c
        /*0052*/ 	.byte	0x01
	.zero		1


	//----- nvinfo : EIATTR_MERCURY_ISA_VERSION
	.align		4
        /*0054*/ 	.byte	0x03, 0x5f
        /*0056*/ 	.short	0x0101


	//----- nvinfo : EIATTR_VRC_CTA_INIT_COUNT
	.align		4
        /*0058*/ 	.byte	0x02, 0x4a
	.zero		1
	.zero		1


	//----- nvinfo : EIATTR_EXIT_INSTR_OFFSETS
	.align		4
        /*005c*/ 	.byte	0x04, 0x1c
        /*005e*/ 	.short	(.L_17 - .L_16)


	//   ....[0]....
.L_16:
        /*0060*/ 	.word	0x000001a0


	//   ....[1]....
        /*0064*/ 	.word	0x00000210


	//----- nvinfo : EIATTR_CBANK_PARAM_SIZE
	.align		4
.L_17:
        /*0068*/ 	.byte	0x03, 0x19
        /*006a*/ 	.short	0x0020


	//----- nvinfo : EIATTR_PARAM_CBANK
	.align		4
        /*006c*/ 	.byte	0x04, 0x0a
        /*006e*/ 	.short	(.L_19 - .L_18)
	.align		4
.L_18:
        /*0070*/ 	.word	index@(.nv.constant0._Z4reluPKfPfmm)
        /*0074*/ 	.short	0x0380
        /*0076*/ 	.short	0x0020


	//----- nvinfo : EIATTR_SW_WAR
	.align		4
.L_19:
        /*0078*/ 	.byte	0x04, 0x36
        /*007a*/ 	.short	(.L_21 - .L_20)
.L_20:
        /*007c*/ 	.word	0x00000008
.L_21:


//--------------------- .nv.callgraph             --------------------------
	.section	.nv.callgraph,"",@"SHT_CUDA_CALLGRAPH"
	.align	4
	.sectionentsize	8
	.align		4
        /*0000*/ 	.word	0x00000000
	.align		4
        /*0004*/ 	.word	0xffffffff
	.align		4
        /*0008*/ 	.word	0x00000000
	.align		4
        /*000c*/ 	.word	0xfffffffe
	.align		4
        /*0010*/ 	.word	0x00000000
	.align		4
        /*0014*/ 	.word	0xfffffffd
	.align		4
        /*0018*/ 	.word	0x00000000
	.align		4
        /*001c*/ 	.word	0xfffffffc


//--------------------- .text._Z4reluPKfPfmm      --------------------------
	.section	.text._Z4reluPKfPfmm,"ax",@progbits
	.align	128
        .global         _Z4reluPKfPfmm
        .type           _Z4reluPKfPfmm,@function
        .size           _Z4reluPKfPfmm,(.L_x_1 - _Z4reluPKfPfmm)
        .other          _Z4reluPKfPfmm,@"STO_CUDA_ENTRY STV_DEFAULT"
_Z4reluPKfPfmm:
.text._Z4reluPKfPfmm:
[----:B------:R-:W-:Y:S01]  /*0000*/  LDC R1, c[0x0][0x37c] ;  /* 0x0000df00ff017b82 */ /* 0x000fe20000000800 */
[----:B------:R-:W0:Y:S01]  /*0010*/  S2R R5, SR_CTAID.X ;  /* 0x0000000000057919 */ /* 0x000e220000002500 */
[----:B------:R-:W1:Y:S01]  /*0020*/  LDCU.128 UR4, c[0x0][0x390] ;  /* 0x00007200ff0477ac */ /* 0x000e620008000c00 */
[----:B------:R-:W0:Y:S01]  /*0030*/  S2R R6, SR_TID.X ;  /* 0x0000000000067919 */ /* 0x000e220000002100 */
[----:B------:R-:W2:Y:S01]  /*0040*/  S2R R0, SR_CTAID.Y ;  /* 0x0000000000007919 */ /* 0x000ea20000002600 */
[----:B------:R-:W2:Y:S01]  /*0050*/  S2R R9, SR_TID.Y ;  /* 0x0000000000097919 */ /* 0x000ea20000002200 */
[----:B0-----:R-:W-:-:S05]  /*0060*/  IMAD R5, R5, 0x20, R6 ;  /* 0x0000002005057824 */ /* 0x001fca00078e0206 */
[----:B-1----:R-:W-:Y:S02]  /*0070*/  ISETP.GE.U32.AND P1, PT, R5, UR6, PT ;  /* 0x0000000605007c0c */ /* 0x002fe4000bf26070 */
[----:B------:R-:W-:Y:S01]  /*0080*/  SHF.R.S32.HI R2, RZ, 0x1f, R5 ;  /* 0x0000001fff027819 */ /* 0x000fe20000011405 */
[----:B--2---:R-:W-:-:S03]  /*0090*/  IMAD R0, R0, 0x20, R9 ;  /* 0x0000002000007824 */ /* 0x004fc600078e0209 */
[----:B------:R-:W-:Y:S02]  /*00a0*/  ISETP.GE.U32.AND.EX P1, PT, R2, UR7, PT, P1 ;  /* 0x0000000702007c0c */ /* 0x000fe4000bf26110 */
[----:B------:R-:W-:-:S04]  /*00b0*/  ISETP.LT.U32.AND P0, PT, R0, UR4, PT ;  /* 0x0000000400007c0c */ /* 0x000fc8000bf01070 */
[----:B------:R-:W-:Y:S01]  /*00c0*/  ISETP.LT.U32.AND.EX P0, PT, RZ, UR5, !P1, P0 ;  /* 0x00000005ff007c0c */ /* 0x000fe2000cf01100 */
[----:B------:R-:W0:-:S12]  /*00d0*/  LDCU.64 UR4, c[0x0][0x358] ;  /* 0x00006b00ff0477ac */ /* 0x000e180008000a00 */
[----:B------:R-:W1:Y:S01]  /*00e0*/  @P0 LDC.64 R2, c[0x0][0x380] ;  /* 0x0000e000ff020b82 */ /* 0x000e620000000a00 */
[----:B------:R-:W-:-:S04]  /*00f0*/  @P0 IMAD R7, R0, UR6, R5 ;  /* 0x0000000600070c24 */ /* 0x000fc8000f8e0205 */
[----:B-1----:R-:W-:-:S06]  /*0100*/  @P0 IMAD.WIDE R2, R7, 0x4, R2 ;  /* 0x0000000407020825 */ /* 0x002fcc00078e0202 */
[----:B0-----:R-:W2:Y:S01]  /*0110*/  @P0 LDG.E.CONSTANT R3, desc[UR4][R2.64] ;  /* 0x0000000402030981 */ /* 0x001ea2000c1e9900 */
[----:B------:R-:W-:Y:S01]  /*0120*/  MOV R4, 0x400 ;  /* 0x0000040000047802 */ /* 0x000fe20000000f00 */
[----:B------:R-:W0:Y:S03]  /*0130*/  S2R R7, SR_CgaCtaId ;  /* 0x0000000000077919 */ /* 0x000e260000008800 */
[----:B0-----:R-:W-:-:S05]  /*0140*/  LEA R4, R7, R4, 0x18 ;  /* 0x0000000407047211 */ /* 0x001fca00078ec0ff */
[----:B------:R-:W-:-:S04]  /*0150*/  IMAD R4, R9, 0x84, R4 ;  /* 0x0000008409047824 */ /* 0x000fc800078e0204 */
[----:B------:R-:W-:-:S05]  /*0160*/  IMAD R4, R6, 0x4, R4 ;  /* 0x0000000406047824 */ /* 0x000fca00078e0204 */
[----:B--2---:R0:W-:Y:S04]  /*0170*/  @P0 STS [R4], R3 ;  /* 0x0000000304000388 */ /* 0x0041e80000000800 */
[----:B------:R0:W-:Y:S01]  /*0180*/  @!P0 STS [R4], RZ ;  /* 0x000000ff04008388 */ /* 0x0001e20000000800 */
[----:B------:R-:W-:Y:S06]  /*0190*/  BAR.SYNC.DEFER_BLOCKING 0x0 ;  /* 0x0000000000007b1d */ /* 0x000fec0000010000 */
[----:B------:R-:W-:Y:S05]  /*01a0*/  @!P0 EXIT ;  /* 0x000000000000894d */ /* 0x000fea0003800000 */
[----:B0-----:R-:W0:Y:S01]  /*01b0*/  LDS R4, [R4] ;  /* 0x0000000004047984 */ /* 0x001e220000000800 */
[----:B------:R-:W1:Y:S01]  /*01c0*/  LDC.64 R2, c[0x0][0x388] ;  /* 0x0000e200ff027b82 */ /* 0x000e620000000a00 */
[----:B------:R-:W-:-:S04]  /*01d0*/  IMAD R5, R0, UR6, R5 ;  /* 0x0000000600057c24 */ /* 0x000fc8000f8e0205 */
[----:B-1----:R-:W-:Y:S01]  /*01e0*/  IMAD.WIDE R2, R5, 0x4, R2 ;  /* 0x0000000405027825 */ /* 0x002fe200078e0202 */
[----:B0-----:R-:W-:-:S05]  /*01f0*/  FMNMX R5, RZ, R4, !PT ;  /* 0x00000004ff057209 */ /* 0x001fca0007800000 */
[----:B------:R-:W-:Y:S01]  /*0200*/  STG.E desc[UR4][R2.64], R5 ;  /* 0x0000000502007986 */ /* 0x000fe2000c101904 */
[----:B------:R-:W-:Y:S05]  /*0210*/  EXIT ;  /* 0x000000000000794d */ /* 0x000fea0003800000 */
.L_x_0:
[----:B------:R-:W-:-:S00]  /*0220*/  BRA `(.L_x_0) ;  /* 0xfffffffc00fc7947 */ /* 0x000fc0000383ffff */
[----:B------:R-:W-:-:S00]  /*0230*/  NOP ;  /* 0x0000000000007918 */ /* 0x000fc00000000000 */
        /* <DEDUP_REMOVED lines=12> */
.L_x_1:


//--------------------- .nv.shared._Z4reluPKfPfmm --------------------------
	.section	.nv.shared._Z4reluPKfPfmm,"aw",@nobits
	.sectionflags	@""
	.align	4
.nv.shared._Z4reluPKfPfmm:
	.zero		5248


//--------------------- .nv.shared.reserved.0     --------------------------
	.section	.nv.shared.reserved.0,"aw",@nobits
	.weak		__nv_reservedSMEM_offset_0_alias
	.size		__nv_reservedSMEM_offset_0_alias, 0, 64
	.other		__nv_reservedSMEM_offset_0_alias,@"STO_CUDA_RESERVED_SHARED STV_DEFAULT"
__nv_reservedSMEM_offset_0_alias:
	.zero		0
	.zero		64


//--------------------- .nv.constant0._Z4reluPKfPfmm --------------------------
	.section	.nv.constant0._Z4reluPKfPfmm,"a",@progbits
	.sectionflags	@""
	.align	4
.nv.constant0._Z4reluPKfPfmm:
	.zero		928


//--------------------- SYMBOLS --------------------------

	.type		.nv.reservedSmem.offset0,@object
	.size		.nv.reservedSmem.offset0,0x4
	.type		.nv.reservedSmem.cap,@object
	.size		.nv.reservedSmem.cap,0x4
